//
// Generated by NVIDIA NVVM Compiler
//
// Compiler Build ID: CL-36424714
// Cuda compilation tools, release 13.0, V13.0.88
// Based on NVVM 20.0.0
//

.version 9.0
.target sm_100
.address_size 64

	// .globl	_Z12vecAddKernelPfS_S_m
.extern .func  (.param .b32 func_retval0) vprintf
(
	.param .b64 vprintf_param_0,
	.param .b64 vprintf_param_1
)
;
.global .align 1 .b8 $str[20] = {105, 32, 118, 101, 99, 65, 100, 100, 75, 101, 114, 110, 101, 108, 32, 37, 108, 117, 10};

.visible .entry _Z12vecAddKernelPfS_S_m(
	.param .u64 .ptr .align 1 _Z12vecAddKernelPfS_S_m_param_0,
	.param .u64 .ptr .align 1 _Z12vecAddKernelPfS_S_m_param_1,
	.param .u64 .ptr .align 1 _Z12vecAddKernelPfS_S_m_param_2,
	.param .u64 _Z12vecAddKernelPfS_S_m_param_3
)
{
	.local .align 8 .b8 	__local_depot0[8];
	.reg .b64 	%SP;
	.reg .b64 	%SPL;
	.reg .pred 	%p<2>;
	.reg .b32 	%r<7>;
	.reg .b32 	%f<4>;
	.reg .b64 	%rd<17>;

	mov.u64 	%SPL, __local_depot0;
	cvta.local.u64 	%SP, %SPL;
	ld.param.u64 	%rd2, [_Z12vecAddKernelPfS_S_m_param_0];
	ld.param.u64 	%rd3, [_Z12vecAddKernelPfS_S_m_param_1];
	ld.param.u64 	%rd4, [_Z12vecAddKernelPfS_S_m_param_2];
	ld.param.u64 	%rd5, [_Z12vecAddKernelPfS_S_m_param_3];
	mov.u32 	%r1, %ctaid.x;
	mov.u32 	%r2, %ntid.x;
	mov.u32 	%r3, %tid.x;
	mad.lo.s32 	%r4, %r1, %r2, %r3;
	cvt.u64.u32 	%rd1, %r4;
	setp.le.u64 	%p1, %rd5, %rd1;
	@%p1 bra 	$L__BB0_2;
	add.u64 	%rd6, %SP, 0;
	add.u64 	%rd7, %SPL, 0;
	cvta.to.global.u64 	%rd8, %rd2;
	cvta.to.global.u64 	%rd9, %rd3;
	cvta.to.global.u64 	%rd10, %rd4;
	st.local.u64 	[%rd7], %rd1;
	mov.u64 	%rd11, $str;
	cvta.global.u64 	%rd12, %rd11;
	{ // callseq 0, 0
	.param .b64 param0;
	st.param.b64 	[param0], %rd12;
	.param .b64 param1;
	st.param.b64 	[param1], %rd6;
	.param .b32 retval0;
	call.uni (retval0), 
	vprintf, 
	(
	param0, 
	param1
	);
	ld.param.b32 	%r5, [retval0];
	} // callseq 0
	shl.b64 	%rd13, %rd1, 2;
	add.s64 	%rd14, %rd8, %rd13;
	ld.global.f32 	%f1, [%rd14];
	add.s64 	%rd15, %rd9, %rd13;
	ld.global.f32 	%f2, [%rd15];
	add.f32 	%f3, %f1, %f2;
	add.s64 	%rd16, %rd10, %rd13;
	st.global.f32 	[%rd16], %f3;
$L__BB0_2:
	ret;

}


// ===== COMPILED SASS (sm_100) =====

	.target	sm_100

	.elftype	@"ET_EXEC"


//--------------------- .note.nv.tkinfo           --------------------------
	.section	.note.nv.tkinfo,"",@"SHT_NOTE"
	.sectionflags	@"SHF_NOTE_NV_TKINFO"
	.tkinfo
        /*0018*/ 	.word	0x00000002
        /*0030*/ 	.string	""
        /*0030*/ 	.string	"ptxas"
        /*0030*/ 	.string	"Cuda compilation tools, release 13.0, V13.0.88"
        /*0030*/ 	.string	"Build cuda_13.0.r13.0/compiler.36424714_0"
        /*0030*/ 	.string	"-arch sm_100 -m 64 "



//--------------------- .note.nv.cuinfo           --------------------------
	.section	.note.nv.cuinfo,"",@"SHT_NOTE"
	.sectionflags	@"SHF_NOTE_NV_CUINFO"
        /*0018*/ 	.short	0x0002
        /*001a*/ 	.short	0x0064
        /*001c*/ 	.short	0x0082
	.zero		2


//--------------------- .nv.info                  --------------------------
	.section	.nv.info,"",@"SHT_CUDA_INFO"
	.align	4


	//----- nvinfo : EIATTR_REGCOUNT
	.align		4
        /*0000*/ 	.byte	0x04, 0x2f
        /*0002*/ 	.short	(.L_2 - .L_1)
	.align		4
.L_1:
        /*0004*/ 	.word	index@(_Z12vecAddKernelPfS_S_m)
        /*0008*/ 	.word	0x00000018


	//----- nvinfo : EIATTR_FRAME_SIZE
	.align		4
.L_2:
        /*000c*/ 	.byte	0x04, 0x11
        /*000e*/ 	.short	(.L_4 - .L_3)
	.align		4
.L_3:
        /*0010*/ 	.word	index@(_Z12vecAddKernelPfS_S_m)
        /*0014*/ 	.word	0x00000008


	//----- nvinfo : EIATTR_MIN_STACK_SIZE
	.align		4
.L_4:
        /*0018*/ 	.byte	0x04, 0x12
        /*001a*/ 	.short	(.L_6 - .L_5)
	.align		4
.L_5:
        /*001c*/ 	.word	index@(_Z12vecAddKernelPfS_S_m)
        /*0020*/ 	.word	0x00000008
.L_6:


//--------------------- .nv.compat                --------------------------
	.section	.nv.compat,"",@"SHT_CUDA_COMPAT_INFO"
	.align	4
        /*0000*/ 	.byte	0x02, 0x09, 0x00, 0x00, 0x02, 0x02, 0x01, 0x00, 0x02, 0x05, 0x05, 0x00, 0x03, 0x07, 0x01, 0x01
        /*0010*/ 	.byte	0x02, 0x03, 0x00, 0x00, 0x02, 0x06, 0x01, 0x00, 0x04, 0x0b, 0x08, 0x00, 0x09, 0x00, 0x00, 0x00
        /*0020*/ 	.byte	0x00, 0x00, 0x00, 0x00


//--------------------- .nv.info._Z12vecAddKernelPfS_S_m --------------------------
	.section	.nv.info._Z12vecAddKernelPfS_S_m,"",@"SHT_CUDA_INFO"
	.sectionflags	@""
	.align	4


	//----- nvinfo : EIATTR_CUDA_API_VERSION
	.align		4
        /*0000*/ 	.byte	0x04, 0x37
        /*0002*/ 	.short	(.L_8 - .L_7)
.L_7:
        /*0004*/ 	.word	0x00000082


	//----- nvinfo : EIATTR_KPARAM_INFO
	.align		4
.L_8:
        /*0008*/ 	.byte	0x04, 0x17
        /*000a*/ 	.short	(.L_10 - .L_9)
.L_9:
        /*000c*/ 	.word	0x00000000
        /*0010*/ 	.short	0x0003
        /*0012*/ 	.short	0x0018
        /*0014*/ 	.byte	0x00, 0xf0, 0x21, 0x00


	//----- nvinfo : EIATTR_KPARAM_INFO
	.align		4
.L_10:
        /*0018*/ 	.byte	0x04, 0x17
        /*001a*/ 	.short	(.L_12 - .L_11)
.L_11:
        /*001c*/ 	.word	0x00000000
        /*0020*/ 	.short	0x0002
        /*0022*/ 	.short	0x0010
        /*0024*/ 	.byte	0x00, 0xf5, 0x21, 0x00


	//----- nvinfo : EIATTR_KPARAM_INFO
	.align		4
.L_12:
        /*0028*/ 	.byte	0x04, 0x17
        /*002a*/ 	.short	(.L_14 - .L_13)
.L_13:
        /*002c*/ 	.word	0x00000000
        /*0030*/ 	.short	0x0001
        /*0032*/ 	.short	0x0008
        /*0034*/ 	.byte	0x00, 0xf5, 0x21, 0x00


	//----- nvinfo : EIATTR_KPARAM_INFO
	.align		4
.L_14:
        /*0038*/ 	.byte	0x04, 0x17
        /*003a*/ 	.short	(.L_16 - .L_15)
.L_15:
        /*003c*/ 	.word	0x00000000
        /*0040*/ 	.short	0x0000
        /*0042*/ 	.short	0x0000
        /*0044*/ 	.byte	0x00, 0xf5, 0x21, 0x00


	//----- nvinfo : EIATTR_SPARSE_MMA_MASK
	.align		4
.L_16:
        /*0048*/ 	.byte	0x03, 0x50
        /*004a*/ 	.short	0x0000


	//----- nvinfo : EIATTR_MAXREG_COUNT
	.align		4
        /*004c*/ 	.byte	0x03, 0x1b
        /*004e*/ 	.short	0x00ff


	//----- nvinfo : EIATTR_EXTERNS
	.align		4
        /*0050*/ 	.byte	0x04, 0x0f
        /*0052*/ 	.short	(.L_18 - .L_17)


	//   ....[0]....
	.align		4
.L_17:
        /*0054*/ 	.word	index@(vprintf)


	//----- nvinfo : EIATTR_MERCURY_ISA_VERSION
	.align		4
.L_18:
        /*0058*/ 	.byte	0x03, 0x5f
        /*005a*/ 	.short	0x0101


	//----- nvinfo : EIATTR_VRC_CTA_INIT_COUNT
	.align		4
        /*005c*/ 	.byte	0x02, 0x4a
	.zero		1
	.zero		1


	//----- nvinfo : EIATTR_SYSCALL_OFFSETS
	.align		4
        /*0060*/ 	.byte	0x04, 0x46
        /*0062*/ 	.short	(.L_20 - .L_19)


	//   ....[0]....
.L_19:
        /*0064*/ 	.word	0x00000170


	//----- nvinfo : EIATTR_EXIT_INSTR_OFFSETS
	.align		4
.L_20:
        /*0068*/ 	.byte	0x04, 0x1c
        /*006a*/ 	.short	(.L_22 - .L_21)


	//   ....[0]....
.L_21:
        /*006c*/ 	.word	0x000000d0


	//   ....[1]....
        /*0070*/ 	.word	0x00000260


	//----- nvinfo : EIATTR_CRS_STACK_SIZE
	.align		4
.L_22:
        /*0074*/ 	.byte	0x04, 0x1e
        /*0076*/ 	.short	(.L_24 - .L_23)
.L_23:
        /*0078*/ 	.word	0x00000000


	//----- nvinfo : EIATTR_CBANK_PARAM_SIZE
	.align		4
.L_24:
        /*007c*/ 	.byte	0x03, 0x19
        /*007e*/ 	.short	0x0020


	//----- nvinfo : EIATTR_PARAM_CBANK
	.align		4
        /*0080*/ 	.byte	0x04, 0x0a
        /*0082*/ 	.short	(.L_26 - .L_25)
	.align		4
.L_25:
        /*0084*/ 	.word	index@(.nv.constant0._Z12vecAddKernelPfS_S_m)
        /*0088*/ 	.short	0x0380
        /*008a*/ 	.short	0x0020


	//----- nvinfo : EIATTR_SW_WAR
	.align		4
.L_26:
        /*008c*/ 	.byte	0x04, 0x36
        /*008e*/ 	.short	(.L_28 - .L_27)
.L_27:
        /*0090*/ 	.word	0x00000008
.L_28:


//--------------------- .nv.callgraph             --------------------------
	.section	.nv.callgraph,"",@"SHT_CUDA_CALLGRAPH"
	.align	4
	.sectionentsize	8
	.align		4
        /*0000*/ 	.word	0x00000000
	.align		4
        /*0004*/ 	.word	0xffffffff
	.align		4
        /*0008*/ 	.word	index@(_Z12vecAddKernelPfS_S_m)
	.align		4
        /*000c*/ 	.word	index@(vprintf)
	.align		4
        /*0010*/ 	.word	0x00000000
	.align		4
        /*0014*/ 	.word	0xfffffffe
	.align		4
        /*0018*/ 	.word	0x00000000
	.align		4
        /*001c*/ 	.word	0xfffffffd
	.align		4
        /*0020*/ 	.word	0x00000000
	.align		4
        /*0024*/ 	.word	0xfffffffc


//--------------------- .nv.constant4             --------------------------
	.section	.nv.constant4,"a",@progbits
	.align	8
	.align		8
.nv.constant4:
        /*0000*/ 	.dword	vprintf
	.align		8
        /*0008*/ 	.dword	$str


//--------------------- .text._Z12vecAddKernelPfS_S_m --------------------------
	.section	.text._Z12vecAddKernelPfS_S_m,"ax",@progbits
	.align	128
        .global         _Z12vecAddKernelPfS_S_m
        .type           _Z12vecAddKernelPfS_S_m,@function
        .size           _Z12vecAddKernelPfS_S_m,(.L_x_2 - _Z12vecAddKernelPfS_S_m)
        .other          _Z12vecAddKernelPfS_S_m,@"STO_CUDA_ENTRY STV_DEFAULT"
_Z12vecAddKernelPfS_S_m:
.text._Z12vecAddKernelPfS_S_m:
[----:B------:R-:W0:Y:S01]  /*0000*/  LDC R1, c[0x0][0x37c] ;  /* 0x0000df00ff017b82 */ /* 0x000e220000000800 */
[----:B------:R-:W1:Y:S01]  /*0010*/  S2R R17, SR_TID.X ;  /* 0x0000000000117919 */ /* 0x000e620000002100 */
[----:B------:R-:W2:Y:S06]  /*0020*/  LDCU UR5, c[0x0][0x2fc] ;  /* 0x00005f80ff0577ac */ /* 0x000eac0008000800 */
[----:B------:R-:W1:Y:S01]  /*0030*/  S2UR UR6, SR_CTAID.X ;  /* 0x00000000000679c3 */ /* 0x000e620000002500 */
[----:B0-----:R-:W-:Y:S01]  /*0040*/  VIADD R1, R1, 0xfffffff8 ;  /* 0xfffffff801017836 */ /* 0x001fe20000000000 */
[----:B------:R-:W0:Y:S01]  /*0050*/  LDCU.64 UR8, c[0x0][0x398] ;  /* 0x00007300ff0877ac */ /* 0x000e220008000a00 */
[----:B------:R-:W3:Y:S05]  /*0060*/  LDCU UR4, c[0x0][0x2f8] ;  /* 0x00005f00ff0477ac */ /* 0x000eea0008000800 */
[----:B------:R-:W1:Y:S01]  /*0070*/  LDC R16, c[0x0][0x360] ;  /* 0x0000d800ff107b82 */ /* 0x000e620000000800 */
[----:B---3--:R-:W-:-:S05]  /*0080*/  IADD3 R6, P1, PT, R1, UR4, RZ ;  /* 0x0000000401067c10 */ /* 0x008fca000ff3e0ff */
[----:B--2---:R-:W-:Y:S02]  /*0090*/  IMAD.X R7, RZ, RZ, UR5, P1 ;  /* 0x00000005ff077e24 */ /* 0x004fe400088e06ff */
[----:B-1----:R-:W-:-:S05]  /*00a0*/  IMAD R16, R16, UR6, R17 ;  /* 0x0000000610107c24 */ /* 0x002fca000f8e0211 */
[----:B0-----:R-:W-:-:S04]  /*00b0*/  ISETP.GE.U32.AND P0, PT, R16, UR8, PT ;  /* 0x0000000810007c0c */ /* 0x001fc8000bf06070 */
[----:B------:R-:W-:-:S13]  /*00c0*/  ISETP.GE.U32.AND.EX P0, PT, RZ, UR9, PT, P0 ;  /* 0x00000009ff007c0c */ /* 0x000fda000bf06100 */
[----:B------:R-:W-:Y:S05]  /*00d0*/  @P0 EXIT ;  /* 0x000000000000094d */ /* 0x000fea0003800000 */
[----:B------:R-:W-:Y:S01]  /*00e0*/  IMAD.MOV.U32 R17, RZ, RZ, RZ ;  /* 0x000000ffff117224 */ /* 0x000fe200078e00ff */
[----:B------:R-:W-:Y:S01]  /*00f0*/  MOV R0, 0x0 ;  /* 0x0000000000007802 */ /* 0x000fe20000000f00 */
[----:B------:R-:W0:Y:S03]  /*0100*/  LDCU.64 UR4, c[0x4][0x8] ;  /* 0x01000100ff0477ac */ /* 0x000e260008000a00 */
[----:B------:R1:W-:Y:S01]  /*0110*/  STL.64 [R1], R16 ;  /* 0x0000001001007387 */ /* 0x0003e20000100a00 */
[----:B------:R1:W2:Y:S01]  /*0120*/  LDC.64 R2, c[0x4][R0] ;  /* 0x0100000000027b82 */ /* 0x0002a20000000a00 */
[----:B------:R-:W3:Y:S01]  /*0130*/  LDCU.64 UR36, c[0x0][0x358] ;  /* 0x00006b00ff2477ac */ /* 0x000ee20008000a00 */
[----:B0-----:R-:W-:Y:S02]  /*0140*/  IMAD.U32 R4, RZ, RZ, UR4 ;  /* 0x00000004ff047e24 */ /* 0x001fe4000f8e00ff */
[----:B-1----:R-:W-:-:S07]  /*0150*/  IMAD.U32 R5, RZ, RZ, UR5 ;  /* 0x00000005ff057e24 */ /* 0x002fce000f8e00ff */
[----:B------:R-:W-:-:S07]  /*0160*/  LEPC R20, `(.L_x_0) ;  /* 0x000000001014794e */ /* 0x000fce0000000000 */
[----:B--23--:R-:W-:Y:S05]  /*0170*/  CALL.ABS.NOINC R2 ;  /* 0x0000000002007343 */ /* 0x00cfea0003c00000 */
.L_x_0:
[----:B------:R-:W0:Y:S01]  /*0180*/  LDCU.128 UR4, c[0x0][0x380] ;  /* 0x00007000ff0477ac */ /* 0x000e220008000c00 */
[----:B------:R-:W-:Y:S01]  /*0190*/  IMAD.SHL.U32 R6, R16, 0x4, RZ ;  /* 0x0000000410067824 */ /* 0x000fe200078e00ff */
[----:B------:R-:W-:-:S04]  /*01a0*/  SHF.R.U32.HI R16, RZ, 0x1e, R16 ;  /* 0x0000001eff107819 */ /* 0x000fc80000011610 */
[C---:B0-----:R-:W-:Y:S02]  /*01b0*/  IADD3 R4, P1, PT, R6.reuse, UR6, RZ ;  /* 0x0000000606047c10 */ /* 0x041fe4000ff3e0ff */
[----:B------:R-:W-:Y:S02]  /*01c0*/  IADD3 R2, P0, PT, R6, UR4, RZ ;  /* 0x0000000406027c10 */ /* 0x000fe4000ff1e0ff */
[C---:B------:R-:W-:Y:S02]  /*01d0*/  IADD3.X R5, PT, PT, R16.reuse, UR7, RZ, P1, !PT ;  /* 0x0000000710057c10 */ /* 0x040fe40008ffe4ff */
[----:B------:R-:W-:Y:S01]  /*01e0*/  IADD3.X R3, PT, PT, R16, UR5, RZ, P0, !PT ;  /* 0x0000000510037c10 */ /* 0x000fe200087fe4ff */
[----:B------:R-:W0:Y:S03]  /*01f0*/  LDCU.64 UR4, c[0x0][0x390] ;  /* 0x00007200ff0477ac */ /* 0x000e260008000a00 */
[----:B------:R-:W2:Y:S04]  /*0200*/  LDG.E R5, desc[UR36][R4.64] ;  /* 0x0000002404057981 */ /* 0x000ea8000c1e1900 */
[----:B------:R-:W2:Y:S01]  /*0210*/  LDG.E R2, desc[UR36][R2.64] ;  /* 0x0000002402027981 */ /* 0x000ea2000c1e1900 */
[----:B0-----:R-:W-:-:S04]  /*0220*/  IADD3 R6, P0, PT, R6, UR4, RZ ;  /* 0x0000000406067c10 */ /* 0x001fc8000ff1e0ff */
[----:B------:R-:W-:Y:S01]  /*0230*/  IADD3.X R7, PT, PT, R16, UR5, RZ, P0, !PT ;  /* 0x0000000510077c10 */ /* 0x000fe200087fe4ff */
[----:B--2---:R-:W-:-:S05]  /*0240*/  FADD R9, R2, R5 ;  /* 0x0000000502097221 */ /* 0x004fca0000000000 */
[----:B------:R-:W-:Y:S01]  /*0250*/  STG.E desc[UR36][R6.64], R9 ;  /* 0x0000000906007986 */ /* 0x000fe2000c101924 */
[----:B------:R-:W-:Y:S05]  /*0260*/  EXIT ;  /* 0x000000000000794d */ /* 0x000fea0003800000 */
.L_x_1:
[----:B------:R-:W-:-:S00]  /*0270*/  BRA `(.L_x_1) ;  /* 0xfffffffc00fc7947 */ /* 0x000fc0000383ffff */
[----:B------:R-:W-:-:S00]  /*0280*/  NOP ;  /* 0x0000000000007918 */ /* 0x000fc00000000000 */
[----:B------:R-:W-:-:S00]  /*0290*/  NOP ;  /* 0x0000000000007918 */ /* 0x000fc00000000000 */
[----:B------:R-:W-:-:S00]  /*02a0*/  NOP ;  /* 0x0000000000007918 */ /* 0x000fc00000000000 */
[----:B------:R-:W-:-:S00]  /*02b0*/  NOP ;  /* 0x0000000000007918 */ /* 0x000fc00000000000 */
[----:B------:R-:W-:-:S00]  /*02c0*/  NOP ;  /* 0x0000000000007918 */ /* 0x000fc00000000000 */
[----:B------:R-:W-:-:S00]  /*02d0*/  NOP ;  /* 0x0000000000007918 */ /* 0x000fc00000000000 */
[----:B------:R-:W-:-:S00]  /*02e0*/  NOP ;  /* 0x0000000000007918 */ /* 0x000fc00000000000 */
[----:B------:R-:W-:-:S00]  /*02f0*/  NOP ;  /* 0x0000000000007918 */ /* 0x000fc00000000000 */
.L_x_2:


//--------------------- .nv.global.init           --------------------------
	.section	.nv.global.init,"aw",@progbits
.nv.global.init:
	.type		$str,@object
	.size		$str,(.L_0 - $str)
$str:
        /*0000*/ 	.byte	0x69, 0x20, 0x76, 0x65, 0x63, 0x41, 0x64, 0x64, 0x4b, 0x65, 0x72, 0x6e, 0x65, 0x6c, 0x20, 0x25
        /*0010*/ 	.byte	0x6c, 0x75, 0x0a, 0x00
.L_0:


//--------------------- .nv.shared.reserved.0     --------------------------
	.section	.nv.shared.reserved.0,"aw",@nobits
	.weak		__nv_reservedSMEM_offset_0_alias
	.size		__nv_reservedSMEM_offset_0_alias, 0, 64
	.other		__nv_reservedSMEM_offset_0_alias,@"STO_CUDA_RESERVED_SHARED STV_DEFAULT"
__nv_reservedSMEM_offset_0_alias:
	.zero		0
	.zero		64


//--------------------- .nv.constant0._Z12vecAddKernelPfS_S_m --------------------------
	.section	.nv.constant0._Z12vecAddKernelPfS_S_m,"a",@progbits
	.sectionflags	@""
	.align	4
.nv.constant0._Z12vecAddKernelPfS_S_m:
	.zero		928


//--------------------- SYMBOLS --------------------------

	.type		.nv.reservedSmem.offset0,@object
	.size		.nv.reservedSmem.offset0,0x4
	.type		vprintf,@function
